//
// Generated by NVIDIA NVVM Compiler
//
// Compiler Build ID: CL-36424714
// Cuda compilation tools, release 13.0, V13.0.88
// Based on NVVM 20.0.0
//

.version 9.0
.target sm_100
.address_size 64

	// .globl	_Z11mcts_kernelP4NodeiPf
.global .align 4 .b8 precalc_xorwow_matrix[102400];
.global .align 4 .b8 precalc_xorwow_offset_matrix[102400];
.global .align 4 .b8 mrg32k3aM1[2304];
.global .align 4 .b8 mrg32k3aM2[2304];
.global .align 4 .b8 mrg32k3aM1SubSeq[2016];
.global .align 4 .b8 mrg32k3aM2SubSeq[2016];
.global .align 4 .b8 mrg32k3aM1Seq[2304];
.global .align 4 .b8 mrg32k3aM2Seq[2304];
.const .align 8 .b8 __cr_lgamma_table[72];

.visible .entry _Z11mcts_kernelP4NodeiPf(
	.param .u64 .ptr .align 1 _Z11mcts_kernelP4NodeiPf_param_0,
	.param .u32 _Z11mcts_kernelP4NodeiPf_param_1,
	.param .u64 .ptr .align 1 _Z11mcts_kernelP4NodeiPf_param_2
)
{
	.local .align 4 .b8 	__local_depot0[52];
	.reg .b64 	%SP;
	.reg .b64 	%SPL;
	.reg .pred 	%p<13>;
	.reg .b16 	%rs<3>;
	.reg .b32 	%r<84>;
	.reg .b32 	%f<14>;
	.reg .b64 	%rd<13>;

	mov.u64 	%SPL, __local_depot0;
	ld.param.u64 	%rd2, [_Z11mcts_kernelP4NodeiPf_param_0];
	ld.param.u32 	%r44, [_Z11mcts_kernelP4NodeiPf_param_1];
	ld.param.u64 	%rd3, [_Z11mcts_kernelP4NodeiPf_param_2];
	add.u64 	%rd1, %SPL, 0;
	mov.u32 	%r45, %tid.x;
	mov.u32 	%r46, %ctaid.x;
	mov.u32 	%r47, %ntid.x;
	mad.lo.s32 	%r1, %r46, %r47, %r45;
	setp.ge.s32 	%p2, %r1, %r44;
	@%p2 bra 	$L__BB0_8;
	cvta.to.global.u64 	%rd5, %rd2;
	xor.b32  	%r49, %r1, -1429050551;
	mul.lo.s32 	%r50, %r49, 1099087573;
	setp.gt.s32 	%p3, %r1, -1;
	selp.b32 	%r51, -644748465, -1947113066, %p3;
	add.s32 	%r52, %r51, %r50;
	add.s32 	%r72, %r52, 6615241;
	add.s32 	%r66, %r50, 123456789;
	xor.b32  	%r76, %r50, 362436069;
	add.s32 	%r75, %r51, 521288629;
	xor.b32  	%r74, %r51, 88675123;
	add.s32 	%r73, %r50, 5783321;
	mul.wide.s32 	%rd6, %r1, 60;
	add.s64 	%rd7, %rd5, %rd6;
	ld.global.u32 	%r8, [%rd7];
	ld.global.u32 	%r9, [%rd7+4];
	ld.global.u32 	%r10, [%rd7+8];
	ld.global.u32 	%r11, [%rd7+12];
	ld.global.u32 	%r12, [%rd7+16];
	ld.global.u32 	%r13, [%rd7+20];
	ld.global.u32 	%r14, [%rd7+24];
	ld.global.u32 	%r15, [%rd7+28];
	ld.global.u32 	%r16, [%rd7+32];
	ld.global.u32 	%r17, [%rd7+36];
	ld.global.u32 	%r53, [%rd7+40];
	ld.global.u8 	%rs1, [%rd7+44];
	ld.global.f32 	%f1, [%rd7+48];
	setp.ne.s16 	%p4, %rs1, 0;
	setp.eq.s32 	%p5, %r53, 0;
	or.pred  	%p1, %p4, %p5;
	mov.f32 	%f11, 0f00000000;
	mov.b32 	%r64, 0;
$L__BB0_2:
	st.local.u32 	[%rd1], %r8;
	st.local.u32 	[%rd1+4], %r9;
	st.local.u32 	[%rd1+8], %r10;
	st.local.u32 	[%rd1+12], %r11;
	st.local.u32 	[%rd1+16], %r12;
	st.local.u32 	[%rd1+20], %r13;
	st.local.u32 	[%rd1+24], %r14;
	st.local.u32 	[%rd1+28], %r15;
	st.local.u32 	[%rd1+32], %r16;
	st.local.u32 	[%rd1+36], %r17;
	st.local.u32 	[%rd1+40], %r53;
	st.local.u8 	[%rd1+44], %rs1;
	st.local.f32 	[%rd1+48], %f1;
	mov.f32 	%f13, %f1;
	@%p1 bra 	$L__BB0_6;
	mov.b32 	%r71, 0;
	mov.f32 	%f13, %f1;
	mov.u32 	%r77, %r66;
$L__BB0_4:
	mov.u32 	%r66, %r76;
	mov.u32 	%r76, %r75;
	mov.u32 	%r75, %r74;
	mov.u32 	%r74, %r73;
	shr.u32 	%r55, %r77, 2;
	xor.b32  	%r56, %r55, %r77;
	shl.b32 	%r57, %r74, 4;
	shl.b32 	%r58, %r56, 1;
	xor.b32  	%r59, %r57, %r58;
	xor.b32  	%r60, %r59, %r74;
	xor.b32  	%r73, %r60, %r56;
	add.s32 	%r72, %r72, 362437;
	add.s32 	%r61, %r73, %r72;
	rem.u32 	%r62, %r61, %r53;
	mul.wide.u32 	%rd8, %r62, 4;
	add.s64 	%rd9, %rd1, %rd8;
	ld.local.u32 	%r35, [%rd9];
	setp.eq.s32 	%p6, %r35, -1;
	@%p6 bra 	$L__BB0_6;
	and.b32  	%r63, %r35, 1;
	setp.eq.b32 	%p7, %r63, 1;
	selp.f32 	%f8, 0fBF800000, 0f3F800000, %p7;
	add.f32 	%f13, %f8, %f13;
	abs.f32 	%f9, %f13;
	setp.leu.f32 	%p8, %f9, 0f41200000;
	setp.gt.f32 	%p9, %f9, 0f41200000;
	selp.u16 	%rs2, 1, 0, %p9;
	st.local.u32 	[%rd1], %r8;
	st.local.u32 	[%rd1+4], %r9;
	st.local.u32 	[%rd1+8], %r10;
	st.local.u32 	[%rd1+12], %r11;
	st.local.u32 	[%rd1+16], %r12;
	st.local.u32 	[%rd1+20], %r13;
	st.local.u32 	[%rd1+24], %r14;
	st.local.u32 	[%rd1+28], %r15;
	st.local.u32 	[%rd1+32], %r16;
	st.local.u32 	[%rd1+36], %r17;
	st.local.u32 	[%rd1+40], %r53;
	st.local.u8 	[%rd1+44], %rs2;
	st.local.f32 	[%rd1+48], %f13;
	add.s32 	%r36, %r71, 1;
	setp.lt.u32 	%p10, %r71, 99;
	and.pred  	%p11, %p8, %p10;
	mov.u32 	%r71, %r36;
	mov.u32 	%r77, %r66;
	@%p11 bra 	$L__BB0_4;
$L__BB0_6:
	add.f32 	%f11, %f11, %f13;
	add.s32 	%r64, %r64, 1;
	setp.ne.s32 	%p12, %r64, 1024;
	@%p12 bra 	$L__BB0_2;
	mul.f32 	%f10, %f11, 0f3A800000;
	cvta.to.global.u64 	%rd10, %rd3;
	mul.wide.s32 	%rd11, %r1, 4;
	add.s64 	%rd12, %rd10, %rd11;
	st.global.f32 	[%rd12], %f10;
$L__BB0_8:
	ret;

}


// ===== COMPILED SASS (sm_100) =====

	.target	sm_100

	.elftype	@"ET_EXEC"


//--------------------- .note.nv.tkinfo           --------------------------
	.section	.note.nv.tkinfo,"",@"SHT_NOTE"
	.sectionflags	@"SHF_NOTE_NV_TKINFO"
	.tkinfo
        /*0018*/ 	.word	0x00000002
        /*0030*/ 	.string	""
        /*0030*/ 	.string	"ptxas"
        /*0030*/ 	.string	"Cuda compilation tools, release 13.0, V13.0.88"
        /*0030*/ 	.string	"Build cuda_13.0.r13.0/compiler.36424714_0"
        /*0030*/ 	.string	"-arch sm_100 -m 64 "



//--------------------- .note.nv.cuinfo           --------------------------
	.section	.note.nv.cuinfo,"",@"SHT_NOTE"
	.sectionflags	@"SHF_NOTE_NV_CUINFO"
        /*0018*/ 	.short	0x0002
        /*001a*/ 	.short	0x0064
        /*001c*/ 	.short	0x0082
	.zero		2


//--------------------- .nv.info                  --------------------------
	.section	.nv.info,"",@"SHT_CUDA_INFO"
	.align	4


	//----- nvinfo : EIATTR_REGCOUNT
	.align		4
        /*0000*/ 	.byte	0x04, 0x2f
        /*0002*/ 	.short	(.L_10 - .L_9)
	.align		4
.L_9:
        /*0004*/ 	.word	index@(_Z11mcts_kernelP4NodeiPf)
        /*0008*/ 	.word	0x0000001f


	//----- nvinfo : EIATTR_FRAME_SIZE
	.align		4
.L_10:
        /*000c*/ 	.byte	0x04, 0x11
        /*000e*/ 	.short	(.L_12 - .L_11)
	.align		4
.L_11:
        /*0010*/ 	.word	index@(_Z11mcts_kernelP4NodeiPf)
        /*0014*/ 	.word	0x00000038


	//----- nvinfo : EIATTR_MIN_STACK_SIZE
	.align		4
.L_12:
        /*0018*/ 	.byte	0x04, 0x12
        /*001a*/ 	.short	(.L_14 - .L_13)
	.align		4
.L_13:
        /*001c*/ 	.word	index@(_Z11mcts_kernelP4NodeiPf)
        /*0020*/ 	.word	0x00000038
.L_14:


//--------------------- .nv.compat                --------------------------
	.section	.nv.compat,"",@"SHT_CUDA_COMPAT_INFO"
	.align	4
        /*0000*/ 	.byte	0x02, 0x09, 0x00, 0x00, 0x02, 0x02, 0x01, 0x00, 0x02, 0x05, 0x05, 0x00, 0x03, 0x07, 0x01, 0x01
        /*0010*/ 	.byte	0x02, 0x03, 0x00, 0x00, 0x02, 0x06, 0x01, 0x00, 0x04, 0x0b, 0x08, 0x00, 0x01, 0x00, 0x00, 0x00
        /*0020*/ 	.byte	0x00, 0x00, 0x00, 0x00


//--------------------- .nv.info._Z11mcts_kernelP4NodeiPf --------------------------
	.section	.nv.info._Z11mcts_kernelP4NodeiPf,"",@"SHT_CUDA_INFO"
	.sectionflags	@""
	.align	4


	//----- nvinfo : EIATTR_CUDA_API_VERSION
	.align		4
        /*0000*/ 	.byte	0x04, 0x37
        /*0002*/ 	.short	(.L_16 - .L_15)
.L_15:
        /*0004*/ 	.word	0x00000082


	//----- nvinfo : EIATTR_KPARAM_INFO
	.align		4
.L_16:
        /*0008*/ 	.byte	0x04, 0x17
        /*000a*/ 	.short	(.L_18 - .L_17)
.L_17:
        /*000c*/ 	.word	0x00000000
        /*0010*/ 	.short	0x0002
        /*0012*/ 	.short	0x0010
        /*0014*/ 	.byte	0x00, 0xf5, 0x21, 0x00


	//----- nvinfo : EIATTR_KPARAM_INFO
	.align		4
.L_18:
        /*0018*/ 	.byte	0x04, 0x17
        /*001a*/ 	.short	(.L_20 - .L_19)
.L_19:
        /*001c*/ 	.word	0x00000000
        /*0020*/ 	.short	0x0001
        /*0022*/ 	.short	0x0008
        /*0024*/ 	.byte	0x00, 0xf0, 0x11, 0x00


	//----- nvinfo : EIATTR_KPARAM_INFO
	.align		4
.L_20:
        /*0028*/ 	.byte	0x04, 0x17
        /*002a*/ 	.short	(.L_22 - .L_21)
.L_21:
        /*002c*/ 	.word	0x00000000
        /*0030*/ 	.short	0x0000
        /*0032*/ 	.short	0x0000
        /*0034*/ 	.byte	0x00, 0xf5, 0x21, 0x00


	//----- nvinfo : EIATTR_SPARSE_MMA_MASK
	.align		4
.L_22:
        /*0038*/ 	.byte	0x03, 0x50
        /*003a*/ 	.short	0x0000


	//----- nvinfo : EIATTR_MAXREG_COUNT
	.align		4
        /*003c*/ 	.byte	0x03, 0x1b
        /*003e*/ 	.short	0x00ff


	//----- nvinfo : EIATTR_MERCURY_ISA_VERSION
	.align		4
        /*0040*/ 	.byte	0x03, 0x5f
        /*0042*/ 	.short	0x0101


	//----- nvinfo : EIATTR_VRC_CTA_INIT_COUNT
	.align		4
        /*0044*/ 	.byte	0x02, 0x4a
	.zero		1
	.zero		1


	//----- nvinfo : EIATTR_EXIT_INSTR_OFFSETS
	.align		4
        /*0048*/ 	.byte	0x04, 0x1c
        /*004a*/ 	.short	(.L_24 - .L_23)


	//   ....[0]....
.L_23:
        /*004c*/ 	.word	0x00000080


	//   ....[1]....
        /*0050*/ 	.word	0x00000740


	//----- nvinfo : EIATTR_CRS_STACK_SIZE
	.align		4
.L_24:
        /*0054*/ 	.byte	0x04, 0x1e
        /*0056*/ 	.short	(.L_26 - .L_25)
.L_25:
        /*0058*/ 	.word	0x00000000


	//----- nvinfo : EIATTR_CBANK_PARAM_SIZE
	.align		4
.L_26:
        /*005c*/ 	.byte	0x03, 0x19
        /*005e*/ 	.short	0x0018


	//----- nvinfo : EIATTR_PARAM_CBANK
	.align		4
        /*0060*/ 	.byte	0x04, 0x0a
        /*0062*/ 	.short	(.L_28 - .L_27)
	.align		4
.L_27:
        /*0064*/ 	.word	index@(.nv.constant0._Z11mcts_kernelP4NodeiPf)
        /*0068*/ 	.short	0x0380
        /*006a*/ 	.short	0x0018


	//----- nvinfo : EIATTR_SW_WAR
	.align		4
.L_28:
        /*006c*/ 	.byte	0x04, 0x36
        /*006e*/ 	.short	(.L_30 - .L_29)
.L_29:
        /*0070*/ 	.word	0x00000008
.L_30:


//--------------------- .nv.callgraph             --------------------------
	.section	.nv.callgraph,"",@"SHT_CUDA_CALLGRAPH"
	.align	4
	.sectionentsize	8
	.align		4
        /*0000*/ 	.word	0x00000000
	.align		4
        /*0004*/ 	.word	0xffffffff
	.align		4
        /*0008*/ 	.word	0x00000000
	.align		4
        /*000c*/ 	.word	0xfffffffe
	.align		4
        /*0010*/ 	.word	0x00000000
	.align		4
        /*0014*/ 	.word	0xfffffffd
	.align		4
        /*0018*/ 	.word	0x00000000
	.align		4
        /*001c*/ 	.word	0xfffffffc


//--------------------- .nv.constant4             --------------------------
	.section	.nv.constant4,"a",@progbits
	.align	8
	.align		8
.nv.constant4:
        /*0000*/ 	.dword	precalc_xorwow_matrix
	.align		8
        /*0008*/ 	.dword	precalc_xorwow_offset_matrix
	.align		8
        /*0010*/ 	.dword	mrg32k3aM1
	.align		8
        /*0018*/ 	.dword	mrg32k3aM2
	.align		8
        /*0020*/ 	.dword	mrg32k3aM1SubSeq
	.align		8
        /*0028*/ 	.dword	mrg32k3aM2SubSeq
	.align		8
        /*0030*/ 	.dword	mrg32k3aM1Seq
	.align		8
        /*0038*/ 	.dword	mrg32k3aM2Seq


//--------------------- .nv.constant3             --------------------------
	.section	.nv.constant3,"a",@progbits
	.align	8
.nv.constant3:
	.type		__cr_lgamma_table,@object
	.size		__cr_lgamma_table,(.L_8 - __cr_lgamma_table)
__cr_lgamma_table:
        /*0000*/ 	.byte	0x00, 0x00, 0x00, 0x00, 0x00, 0x00, 0x00, 0x00, 0x00, 0x00, 0x00, 0x00, 0x00, 0x00, 0x00, 0x00
        /*0010*/ 	.byte	0xef, 0x39, 0xfa, 0xfe, 0x42, 0x2e, 0xe6, 0x3f, 0x02, 0x20, 0x2a, 0xfa, 0x0b, 0xab, 0xfc, 0x3f
        /*0020*/ 	.byte	0xf9, 0x2c, 0x92, 0x7c, 0xa7, 0x6c, 0x09, 0x40, 0xc9, 0x79, 0x44, 0x3c, 0x64, 0x26, 0x13, 0x40
        /*0030*/ 	.byte	0xca, 0x01, 0xcf, 0x3a, 0x27, 0x51, 0x1a, 0x40, 0x30, 0xcc, 0x2d, 0xf3, 0xe1, 0x0c, 0x21, 0x40
        /*0040*/ 	.byte	0x0d, 0xb7, 0xfc, 0x82, 0x8e, 0x35, 0x25, 0x40
.L_8:


//--------------------- .text._Z11mcts_kernelP4NodeiPf --------------------------
	.section	.text._Z11mcts_kernelP4NodeiPf,"ax",@progbits
	.align	128
        .global         _Z11mcts_kernelP4NodeiPf
        .type           _Z11mcts_kernelP4NodeiPf,@function
        .size           _Z11mcts_kernelP4NodeiPf,(.L_x_5 - _Z11mcts_kernelP4NodeiPf)
        .other          _Z11mcts_kernelP4NodeiPf,@"STO_CUDA_ENTRY STV_DEFAULT"
_Z11mcts_kernelP4NodeiPf:
.text._Z11mcts_kernelP4NodeiPf:
[----:B------:R-:W0:Y:S01]  /*0000*/  LDC R1, c[0x0][0x37c] ;  /* 0x0000df00ff017b82 */ /* 0x000e220000000800 */
[----:B------:R-:W1:Y:S07]  /*0010*/  S2R R24, SR_TID.X ;  /* 0x0000000000187919 */ /* 0x000e6e0000002100 */
[----:B------:R-:W1:Y:S01]  /*0020*/  S2UR UR4, SR_CTAID.X ;  /* 0x00000000000479c3 */ /* 0x000e620000002500 */
[----:B------:R-:W2:Y:S01]  /*0030*/  LDCU UR5, c[0x0][0x388] ;  /* 0x00007100ff0577ac */ /* 0x000ea20008000800 */
[----:B0-----:R-:W-:-:S06]  /*0040*/  VIADD R1, R1, 0xffffffc8 ;  /* 0xffffffc801017836 */ /* 0x001fcc0000000000 */
[----:B------:R-:W1:Y:S02]  /*0050*/  LDC R3, c[0x0][0x360] ;  /* 0x0000d800ff037b82 */ /* 0x000e640000000800 */
[----:B-1----:R-:W-:-:S05]  /*0060*/  IMAD R24, R3, UR4, R24 ;  /* 0x0000000403187c24 */ /* 0x002fca000f8e0218 */
[----:B--2---:R-:W-:-:S13]  /*0070*/  ISETP.GE.AND P0, PT, R24, UR5, PT ;  /* 0x0000000518007c0c */ /* 0x004fda000bf06270 */
[----:B------:R-:W-:Y:S05]  /*0080*/  @P0 EXIT ;  /* 0x000000000000094d */ /* 0x000fea0003800000 */
[----:B------:R-:W0:Y:S01]  /*0090*/  LDC.64 R16, c[0x0][0x380] ;  /* 0x0000e000ff107b82 */ /* 0x000e220000000a00 */
[----:B------:R-:W1:Y:S01]  /*00a0*/  LDCU.64 UR6, c[0x0][0x358] ;  /* 0x00006b00ff0677ac */ /* 0x000e620008000a00 */
[----:B0-----:R-:W-:-:S05]  /*00b0*/  IMAD.WIDE R16, R24, 0x3c, R16 ;  /* 0x0000003c18107825 */ /* 0x001fca00078e0210 */
[----:B-1----:R-:W2:Y:S04]  /*00c0*/  LDG.E R14, desc[UR6][R16.64+0x28] ;  /* 0x00002806100e7981 */ /* 0x002ea8000c1e1900 */
[----:B------:R-:W3:Y:S04]  /*00d0*/  LDG.E.U8 R12, desc[UR6][R16.64+0x2c] ;  /* 0x00002c06100c7981 */ /* 0x000ee8000c1e1100 */
[----:B------:R0:W5:Y:S04]  /*00e0*/  LDG.E R0, desc[UR6][R16.64+0x30] ;  /* 0x0000300610007981 */ /* 0x000168000c1e1900 */
        /* <DEDUP_REMOVED lines=9> */
[----:B------:R0:W5:Y:S01]  /*0180*/  LDG.E R11, desc[UR6][R16.64+0x24] ;  /* 0x00002406100b7981 */ /* 0x000162000c1e1900 */
[C---:B------:R-:W-:Y:S01]  /*0190*/  LOP3.LUT R13, R24.reuse, 0xaad26b49, RZ, 0x3c, !PT ;  /* 0xaad26b49180d7812 */ /* 0x040fe200078e3cff */
[----:B------:R-:W-:Y:S01]  /*01a0*/  IMAD.MOV.U32 R18, RZ, RZ, -0x266e14b1 ;  /* 0xd991eb4fff127424 */ /* 0x000fe200078e00ff */
[----:B------:R-:W-:Y:S01]  /*01b0*/  ISETP.GT.AND P1, PT, R24, -0x1, PT ;  /* 0xffffffff1800780c */ /* 0x000fe20003f24270 */
[----:B------:R-:W-:Y:S01]  /*01c0*/  IMAD.MOV.U32 R25, RZ, RZ, RZ ;  /* 0x000000ffff197224 */ /* 0x000fe200078e00ff */
[----:B------:R-:W-:Y:S01]  /*01d0*/  UMOV UR4, URZ ;  /* 0x000000ff00047c82 */ /* 0x000fe20008000000 */
[----:B------:R-:W-:Y:S01]  /*01e0*/  IMAD R13, R13, 0x4182bed5, RZ ;  /* 0x4182bed50d0d7824 */ /* 0x000fe200078e02ff */
[----:B------:R-:W-:-:S03]  /*01f0*/  SEL R18, R18, 0x8bf16996, P1 ;  /* 0x8bf1699612127807 */ /* 0x000fc60000800000 */
[C---:B------:R-:W-:Y:S01]  /*0200*/  VIADD R21, R13.reuse, 0x583f19 ;  /* 0x00583f190d157836 */ /* 0x040fe20000000000 */
[C---:B------:R-:W-:Y:S01]  /*0210*/  IADD3 R23, PT, PT, R18.reuse, 0x64f0c9, R13 ;  /* 0x0064f0c912177810 */ /* 0x040fe20007ffe00d */
[C---:B------:R-:W-:Y:S01]  /*0220*/  VIADD R20, R18.reuse, 0x1f123bb5 ;  /* 0x1f123bb512147836 */ /* 0x040fe20000000000 */
[C---:B------:R-:W-:Y:S02]  /*0230*/  IADD3 R15, PT, PT, R13.reuse, 0x75bcd15, RZ ;  /* 0x075bcd150d0f7810 */ /* 0x040fe40007ffe0ff */
[----:B------:R-:W-:Y:S02]  /*0240*/  LOP3.LUT R22, R13, 0x159a55e5, RZ, 0x3c, !PT ;  /* 0x159a55e50d167812 */ /* 0x000fe400078e3cff */
[----:B------:R-:W-:Y:S02]  /*0250*/  LOP3.LUT R19, R18, 0x5491333, RZ, 0x3c, !PT ;  /* 0x0549133312137812 */ /* 0x000fe400078e3cff */
[----:B--2---:R-:W-:-:S04]  /*0260*/  ISETP.NE.AND P0, PT, R14, RZ, PT ;  /* 0x000000ff0e00720c */ /* 0x004fc80003f05270 */
[----:B0--3--:R-:W-:-:S13]  /*0270*/  ISETP.NE.OR P0, PT, R12, RZ, !P0 ;  /* 0x000000ff0c00720c */ /* 0x009fda0004705670 */
.L_x_3:
[----:B0----5:R0:W-:Y:S01]  /*0280*/  STL.64 [R1], R2 ;  /* 0x0000000201007387 */ /* 0x0211e20000100a00 */
[----:B------:R-:W-:Y:S01]  /*0290*/  UIADD3 UR4, UPT, UPT, UR4, 0x1, URZ ;  /* 0x0000000104047890 */ /* 0x000fe2000fffe0ff */
[----:B------:R-:W-:Y:S01]  /*02a0*/  BSSY.RECONVERGENT B0, `(.L_x_0) ;  /* 0x0000043000007945 */ /* 0x000fe20003800200 */
[----:B-1----:R-:W-:Y:S01]  /*02b0*/  IMAD.MOV.U32 R16, RZ, RZ, R0 ;  /* 0x000000ffff107224 */ /* 0x002fe200078e0000 */
[----:B------:R0:W-:Y:S01]  /*02c0*/  STL.64 [R1+0x8], R4 ;  /* 0x0000080401007387 */ /* 0x0001e20000100a00 */
[----:B------:R-:W-:-:S03]  /*02d0*/  UISETP.NE.AND UP0, UPT, UR4, 0x400, UPT ;  /* 0x000004000400788c */ /* 0x000fc6000bf05270 */
[----:B------:R0:W-:Y:S04]  /*02e0*/  STL.64 [R1+0x10], R6 ;  /* 0x0000100601007387 */ /* 0x0001e80000100a00 */
[----:B------:R0:W-:Y:S04]  /*02f0*/  STL.64 [R1+0x18], R8 ;  /* 0x0000180801007387 */ /* 0x0001e80000100a00 */
[----:B------:R0:W-:Y:S04]  /*0300*/  STL.64 [R1+0x20], R10 ;  /* 0x0000200a01007387 */ /* 0x0001e80000100a00 */
[----:B------:R0:W-:Y:S04]  /*0310*/  STL [R1+0x28], R14 ;  /* 0x0000280e01007387 */ /* 0x0001e80000100800 */
[----:B------:R0:W-:Y:S04]  /*0320*/  STL.U8 [R1+0x2c], R12 ;  /* 0x00002c0c01007387 */ /* 0x0001e80000100000 */
[----:B------:R0:W-:Y:S01]  /*0330*/  STL [R1+0x30], R0 ;  /* 0x0000300001007387 */ /* 0x0001e20000100800 */
[----:B------:R-:W-:Y:S05]  /*0340*/  @P0 BRA `(.L_x_1) ;  /* 0x0000000000e00947 */ /* 0x000fea0003800000 */
[----:B------:R-:W1:Y:S01]  /*0350*/  I2F.U32.RP R18, R14 ;  /* 0x0000000e00127306 */ /* 0x000e620000209000 */
[----:B------:R-:W-:Y:S01]  /*0360*/  IMAD.MOV R13, RZ, RZ, -R14 ;  /* 0x000000ffff0d7224 */ /* 0x000fe200078e0a0e */
[----:B------:R-:W-:Y:S01]  /*0370*/  ISETP.NE.U32.AND P1, PT, R14, RZ, PT ;  /* 0x000000ff0e00720c */ /* 0x000fe20003f25070 */
[----:B------:R-:W-:-:S05]  /*0380*/  IMAD.MOV.U32 R16, RZ, RZ, RZ ;  /* 0x000000ffff107224 */ /* 0x000fca00078e00ff */
[----:B-1----:R-:W1:Y:S02]  /*0390*/  MUFU.RCP R18, R18 ;  /* 0x0000001200127308 */ /* 0x002e640000001000 */
[----:B-1----:R-:W-:-:S06]  /*03a0*/  IADD3 R27, PT, PT, R18, 0xffffffe, RZ ;  /* 0x0ffffffe121b7810 */ /* 0x002fcc0007ffe0ff */
[----:B------:R-:W1:Y:S02]  /*03b0*/  F2I.FTZ.U32.TRUNC.NTZ R17, R27 ;  /* 0x0000001b00117305 */ /* 0x000e64000021f000 */
[----:B-1----:R-:W-:-:S04]  /*03c0*/  IMAD R13, R13, R17, RZ ;  /* 0x000000110d0d7224 */ /* 0x002fc800078e02ff */
[----:B------:R-:W-:Y:S01]  /*03d0*/  IMAD.HI.U32 R26, R17, R13, R16 ;  /* 0x0000000d111a7227 */ /* 0x000fe200078e0010 */
[----:B------:R-:W-:Y:S02]  /*03e0*/  MOV R16, R0 ;  /* 0x0000000000107202 */ /* 0x000fe40000000f00 */
[----:B------:R-:W-:Y:S01]  /*03f0*/  LOP3.LUT R17, RZ, R14, RZ, 0x33, !PT ;  /* 0x0000000eff117212 */ /* 0x000fe200078e33ff */
[----:B------:R-:W-:-:S07]  /*0400*/  IMAD.MOV.U32 R13, RZ, RZ, RZ ;  /* 0x000000ffff0d7224 */ /* 0x000fce00078e00ff */
.L_x_2:
[----:B-1----:R-:W-:Y:S01]  /*0410*/  SHF.R.U32.HI R18, RZ, 0x2, R15 ;  /* 0x00000002ff127819 */ /* 0x002fe2000001160f */
[----:B------:R-:W-:Y:S02]  /*0420*/  IMAD.SHL.U32 R28, R21, 0x10, RZ ;  /* 0x00000010151c7824 */ /* 0x000fe400078e00ff */
[----:B------:R-:W-:Y:S01]  /*0430*/  VIADD R23, R23, 0x587c5 ;  /* 0x000587c517177836 */ /* 0x000fe20000000000 */
[----:B------:R-:W-:-:S05]  /*0440*/  LOP3.LUT R18, R18, R15, RZ, 0x3c, !PT ;  /* 0x0000000f12127212 */ /* 0x000fca00078e3cff */
[----:B------:R-:W-:-:S05]  /*0450*/  IMAD.SHL.U32 R15, R18, 0x2, RZ ;  /* 0x00000002120f7824 */ /* 0x000fca00078e00ff */
[----:B------:R-:W-:-:S04]  /*0460*/  LOP3.LUT R15, R21, R28, R15, 0x96, !PT ;  /* 0x0000001c150f7212 */ /* 0x000fc800078e960f */
[----:B------:R-:W-:-:S04]  /*0470*/  LOP3.LUT R18, R15, R18, RZ, 0x3c, !PT ;  /* 0x000000120f127212 */ /* 0x000fc800078e3cff */
[----:B------:R-:W-:-:S05]  /*0480*/  IADD3 R15, PT, PT, R18, R23, RZ ;  /* 0x00000017120f7210 */ /* 0x000fca0007ffe0ff */
[----:B------:R-:W-:-:S04]  /*0490*/  IMAD.HI.U32 R27, R26, R15, RZ ;  /* 0x0000000f1a1b7227 */ /* 0x000fc800078e00ff */
[----:B------:R-:W-:-:S04]  /*04a0*/  IMAD.MOV R27, RZ, RZ, -R27 ;  /* 0x000000ffff1b7224 */ /* 0x000fc800078e0a1b */
[----:B------:R-:W-:-:S05]  /*04b0*/  IMAD R15, R14, R27, R15 ;  /* 0x0000001b0e0f7224 */ /* 0x000fca00078e020f */
[----:B------:R-:W-:-:S13]  /*04c0*/  ISETP.GE.U32.AND P2, PT, R15, R14, PT ;  /* 0x0000000e0f00720c */ /* 0x000fda0003f46070 */
[----:B------:R-:W-:-:S05]  /*04d0*/  @P2 IMAD.IADD R15, R15, 0x1, -R14 ;  /* 0x000000010f0f2824 */ /* 0x000fca00078e0a0e */
[----:B------:R-:W-:-:S13]  /*04e0*/  ISETP.GE.U32.AND P2, PT, R15, R14, PT ;  /* 0x0000000e0f00720c */ /* 0x000fda0003f46070 */
[----:B------:R-:W-:-:S05]  /*04f0*/  @P2 IMAD.IADD R15, R15, 0x1, -R14 ;  /* 0x000000010f0f2824 */ /* 0x000fca00078e0a0e */
[----:B------:R-:W-:-:S04]  /*0500*/  SEL R28, R17, R15, !P1 ;  /* 0x0000000f111c7207 */ /* 0x000fc80004800000 */
[----:B------:R-:W-:-:S06]  /*0510*/  LEA R28, R28, R1, 0x2 ;  /* 0x000000011c1c7211 */ /* 0x000fcc00078e10ff */
[----:B------:R-:W2:Y:S01]  /*0520*/  LDL R28, [R28] ;  /* 0x000000001c1c7983 */ /* 0x000ea20000100800 */
[----:B------:R-:W-:Y:S02]  /*0530*/  IMAD.MOV.U32 R15, RZ, RZ, R22 ;  /* 0x000000ffff0f7224 */ /* 0x000fe400078e0016 */
[----:B------:R-:W-:Y:S01]  /*0540*/  IMAD.MOV.U32 R22, RZ, RZ, R20 ;  /* 0x000000ffff167224 */ /* 0x000fe200078e0014 */
[----:B------:R-:W-:Y:S01]  /*0550*/  MOV R20, R19 ;  /* 0x0000001300147202 */ /* 0x000fe20000000f00 */
[----:B------:R-:W-:Y:S02]  /*0560*/  IMAD.MOV.U32 R19, RZ, RZ, R21 ;  /* 0x000000ffff137224 */ /* 0x000fe400078e0015 */
[----:B------:R-:W-:Y:S01]  /*0570*/  IMAD.MOV.U32 R21, RZ, RZ, R18 ;  /* 0x000000ffff157224 */ /* 0x000fe200078e0012 */
[----:B--2---:R-:W-:-:S13]  /*0580*/  ISETP.NE.AND P2, PT, R28, -0x1, PT ;  /* 0xffffffff1c00780c */ /* 0x004fda0003f45270 */
[----:B------:R-:W-:Y:S05]  /*0590*/  @!P2 BRA `(.L_x_1) ;  /* 0x00000000004ca947 */ /* 0x000fea0003800000 */
[----:B------:R-:W-:Y:S01]  /*05a0*/  HFMA2 R27, -RZ, RZ, 1.875, 0 ;  /* 0x3f800000ff1b7431 */ /* 0x000fe200000001ff */
[----:B------:R-:W-:Y:S01]  /*05b0*/  LOP3.LUT R18, R28, 0x1, RZ, 0xc0, !PT ;  /* 0x000000011c127812 */ /* 0x000fe200078ec0ff */
[----:B------:R1:W-:Y:S03]  /*05c0*/  STL.64 [R1], R2 ;  /* 0x0000000201007387 */ /* 0x0003e60000100a00 */
[----:B------:R-:W-:Y:S01]  /*05d0*/  ISETP.NE.U32.AND P2, PT, R18, 0x1, PT ;  /* 0x000000011200780c */ /* 0x000fe20003f45070 */
[----:B------:R1:W-:Y:S03]  /*05e0*/  STL.64 [R1+0x8], R4 ;  /* 0x0000080401007387 */ /* 0x0003e60000100a00 */
[----:B------:R-:W-:Y:S01]  /*05f0*/  FSEL R27, -R27, 1, !P2 ;  /* 0x3f8000001b1b7808 */ /* 0x000fe20005000100 */
[----:B------:R1:W-:Y:S04]  /*0600*/  STL.64 [R1+0x10], R6 ;  /* 0x0000100601007387 */ /* 0x0003e80000100a00 */
[----:B------:R-:W-:Y:S01]  /*0610*/  FADD R16, R16, R27 ;  /* 0x0000001b10107221 */ /* 0x000fe20000000000 */
[----:B------:R1:W-:Y:S04]  /*0620*/  STL.64 [R1+0x18], R8 ;  /* 0x0000180801007387 */ /* 0x0003e80000100a00 */
[C---:B------:R-:W-:Y:S01]  /*0630*/  FSETP.GT.AND P2, PT, |R16|.reuse, 10, PT ;  /* 0x412000001000780b */ /* 0x040fe20003f44200 */
[----:B------:R1:W-:Y:S01]  /*0640*/  STL.64 [R1+0x20], R10 ;  /* 0x0000200a01007387 */ /* 0x0003e20000100a00 */
[----:B------:R-:W-:-:S02]  /*0650*/  FSETP.LEU.AND P3, PT, |R16|, 10, PT ;  /* 0x412000001000780b */ /* 0x000fc40003f6b200 */
[----:B------:R-:W-:Y:S01]  /*0660*/  SEL R18, RZ, 0x1, !P2 ;  /* 0x00000001ff127807 */ /* 0x000fe20005000000 */
[----:B------:R1:W-:Y:S01]  /*0670*/  STL [R1+0x28], R14 ;  /* 0x0000280e01007387 */ /* 0x0003e20000100800 */
[C---:B------:R-:W-:Y:S01]  /*0680*/  ISETP.GE.U32.AND P2, PT, R13.reuse, 0x63, PT ;  /* 0x000000630d00780c */ /* 0x040fe20003f46070 */
[----:B------:R-:W-:Y:S02]  /*0690*/  VIADD R13, R13, 0x1 ;  /* 0x000000010d0d7836 */ /* 0x000fe40000000000 */
[----:B------:R1:W-:Y:S04]  /*06a0*/  STL.U8 [R1+0x2c], R18 ;  /* 0x00002c1201007387 */ /* 0x0003e80000100000 */
[----:B------:R1:W-:Y:S06]  /*06b0*/  STL [R1+0x30], R16 ;  /* 0x0000301001007387 */ /* 0x0003ec0000100800 */
[----:B------:R-:W-:Y:S05]  /*06c0*/  @!P2 BRA P3, `(.L_x_2) ;  /* 0xfffffffc0050a947 */ /* 0x000fea000183ffff */
.L_x_1:
[----:B------:R-:W-:Y:S05]  /*06d0*/  BSYNC.RECONVERGENT B0 ;  /* 0x0000000000007941 */ /* 0x000fea0003800200 */
.L_x_0:
[----:B------:R-:W-:Y:S01]  /*06e0*/  FADD R25, R16, R25 ;  /* 0x0000001910197221 */ /* 0x000fe20000000000 */
[----:B------:R-:W-:Y:S06]  /*06f0*/  BRA.U UP0, `(.L_x_3) ;  /* 0xfffffff900e07547 */ /* 0x000fec000b83ffff */
[----:B01----:R-:W0:Y:S01]  /*0700*/  LDC.64 R2, c[0x0][0x390] ;  /* 0x0000e400ff027b82 */ /* 0x003e220000000a00 */
[----:B------:R-:W-:Y:S01]  /*0710*/  FMUL R5, R25, 0.0009765625 ;  /* 0x3a80000019057820 */ /* 0x000fe20000400000 */
[----:B0-----:R-:W-:-:S05]  /*0720*/  IMAD.WIDE R24, R24, 0x4, R2 ;  /* 0x0000000418187825 */ /* 0x001fca00078e0202 */
[----:B------:R-:W-:Y:S01]  /*0730*/  STG.E desc[UR6][R24.64], R5 ;  /* 0x0000000518007986 */ /* 0x000fe2000c101906 */
[----:B------:R-:W-:Y:S05]  /*0740*/  EXIT ;  /* 0x000000000000794d */ /* 0x000fea0003800000 */
.L_x_4:
[----:B------:R-:W-:-:S00]  /*0750*/  BRA `(.L_x_4) ;  /* 0xfffffffc00fc7947 */ /* 0x000fc0000383ffff */
[----:B------:R-:W-:-:S00]  /*0760*/  NOP ;  /* 0x0000000000007918 */ /* 0x000fc00000000000 */
        /* <DEDUP_REMOVED lines=9> */
.L_x_5:


//--------------------- .nv.global.init           --------------------------
	.section	.nv.global.init,"aw",@progbits
	.align	4
.nv.global.init:
	.type		mrg32k3aM1SubSeq,@object
	.size		mrg32k3aM1SubSeq,(mrg32k3aM2SubSeq - mrg32k3aM1SubSeq)
mrg32k3aM1SubSeq:
        /*0000*/ 	.byte	0x0b, 0xcc, 0xee, 0x04, 0x73, 0x29, 0x8b, 0x6f, 0xf6, 0x53, 0x03, 0xf6, 0x23, 0xf6, 0xea, 0xda
        /* <DEDUP_REMOVED lines=125> */
	.type		mrg32k3aM2SubSeq,@object
	.size		mrg32k3aM2SubSeq,(mrg32k3aM1 - mrg32k3aM2SubSeq)
mrg32k3aM2SubSeq:
        /* <DEDUP_REMOVED lines=126> */
	.type		mrg32k3aM1,@object
	.size		mrg32k3aM1,(mrg32k3aM1Seq - mrg32k3aM1)
mrg32k3aM1:
        /* <DEDUP_REMOVED lines=144> */
	.type		mrg32k3aM1Seq,@object
	.size		mrg32k3aM1Seq,(mrg32k3aM2 - mrg32k3aM1Seq)
mrg32k3aM1Seq:
        /* <DEDUP_REMOVED lines=144> */
	.type		mrg32k3aM2,@object
	.size		mrg32k3aM2,(mrg32k3aM2Seq - mrg32k3aM2)
mrg32k3aM2:
        /* <DEDUP_REMOVED lines=144> */
	.type		mrg32k3aM2Seq,@object
	.size		mrg32k3aM2Seq,(precalc_xorwow_matrix - mrg32k3aM2Seq)
mrg32k3aM2Seq:
        /* <DEDUP_REMOVED lines=144> */
	.type		precalc_xorwow_matrix,@object
	.size		precalc_xorwow_matrix,(precalc_xorwow_offset_matrix - precalc_xorwow_matrix)
precalc_xorwow_matrix:
        /* <DEDUP_REMOVED lines=6400> */
	.type		precalc_xorwow_offset_matrix,@object
	.size		precalc_xorwow_offset_matrix,(.L_1 - precalc_xorwow_offset_matrix)
precalc_xorwow_offset_matrix:
        /* <DEDUP_REMOVED lines=6400> */
.L_1:


//--------------------- .nv.shared.reserved.0     --------------------------
	.section	.nv.shared.reserved.0,"aw",@nobits
	.weak		__nv_reservedSMEM_offset_0_alias
	.size		__nv_reservedSMEM_offset_0_alias, 0, 64
	.other		__nv_reservedSMEM_offset_0_alias,@"STO_CUDA_RESERVED_SHARED STV_DEFAULT"
__nv_reservedSMEM_offset_0_alias:
	.zero		0
	.zero		64


//--------------------- .nv.constant0._Z11mcts_kernelP4NodeiPf --------------------------
	.section	.nv.constant0._Z11mcts_kernelP4NodeiPf,"a",@progbits
	.sectionflags	@""
	.align	4
.nv.constant0._Z11mcts_kernelP4NodeiPf:
	.zero		920


//--------------------- SYMBOLS --------------------------

	.type		.nv.reservedSmem.offset0,@object
	.size		.nv.reservedSmem.offset0,0x4
